//
// Generated by NVIDIA NVVM Compiler
//
// Compiler Build ID: CL-36424714
// Cuda compilation tools, release 13.0, V13.0.88
// Based on NVVM 20.0.0
//

.version 9.0
.target sm_100
.address_size 64

	// .globl	_Z28kernel_matrix_multiplicationPiS_S_iii
// _ZZ28kernel_matrix_multiplicationPiS_S_iiiE13shared_a_tile has been demoted
// _ZZ28kernel_matrix_multiplicationPiS_S_iiiE13shared_b_tile has been demoted
// _ZZ22kernel_matrix_additionPiS_S_iiE9block_one has been demoted
// _ZZ22kernel_matrix_additionPiS_S_iiE9block_two has been demoted
// _ZZ23kernel_matrix_transposePiS_iiE5block has been demoted

.visible .entry _Z28kernel_matrix_multiplicationPiS_S_iii(
	.param .u64 .ptr .align 1 _Z28kernel_matrix_multiplicationPiS_S_iii_param_0,
	.param .u64 .ptr .align 1 _Z28kernel_matrix_multiplicationPiS_S_iii_param_1,
	.param .u64 .ptr .align 1 _Z28kernel_matrix_multiplicationPiS_S_iii_param_2,
	.param .u32 _Z28kernel_matrix_multiplicationPiS_S_iii_param_3,
	.param .u32 _Z28kernel_matrix_multiplicationPiS_S_iii_param_4,
	.param .u32 _Z28kernel_matrix_multiplicationPiS_S_iii_param_5
)
{
	.reg .pred 	%p<12>;
	.reg .b32 	%r<153>;
	.reg .b64 	%rd<13>;
	// demoted variable
	.shared .align 4 .b8 _ZZ28kernel_matrix_multiplicationPiS_S_iiiE13shared_a_tile[4096];
	// demoted variable
	.shared .align 4 .b8 _ZZ28kernel_matrix_multiplicationPiS_S_iiiE13shared_b_tile[4096];
	ld.param.u64 	%rd4, [_Z28kernel_matrix_multiplicationPiS_S_iii_param_0];
	ld.param.u64 	%rd5, [_Z28kernel_matrix_multiplicationPiS_S_iii_param_1];
	ld.param.u64 	%rd6, [_Z28kernel_matrix_multiplicationPiS_S_iii_param_2];
	ld.param.u32 	%r31, [_Z28kernel_matrix_multiplicationPiS_S_iii_param_3];
	ld.param.u32 	%r32, [_Z28kernel_matrix_multiplicationPiS_S_iii_param_4];
	ld.param.u32 	%r33, [_Z28kernel_matrix_multiplicationPiS_S_iii_param_5];
	mov.u32 	%r144, %tid.x;
	mov.u32 	%r146, %tid.y;
	mov.u32 	%r35, %ctaid.x;
	shl.b32 	%r3, %r35, 5;
	add.s32 	%r4, %r3, %r144;
	mov.u32 	%r36, %ctaid.y;
	shl.b32 	%r37, %r36, 5;
	add.s32 	%r5, %r37, %r146;
	setp.lt.s32 	%p1, %r32, 1;
	mov.b32 	%r152, 0;
	@%p1 bra 	$L__BB0_7;
	add.s32 	%r39, %r32, 31;
	shr.u32 	%r40, %r39, 5;
	shl.b32 	%r41, %r146, 7;
	mov.u32 	%r42, _ZZ28kernel_matrix_multiplicationPiS_S_iiiE13shared_a_tile;
	add.s32 	%r6, %r42, %r41;
	shl.b32 	%r43, %r144, 2;
	add.s32 	%r7, %r6, %r43;
	mov.u32 	%r44, _ZZ28kernel_matrix_multiplicationPiS_S_iiiE13shared_b_tile;
	add.s32 	%r9, %r44, %r43;
	add.s32 	%r8, %r9, %r41;
	neg.s32 	%r148, %r40;
	mad.lo.s32 	%r45, %r146, %r33, %r144;
	add.s32 	%r147, %r45, %r3;
	shl.b32 	%r12, %r33, 5;
	mad.lo.s32 	%r145, %r32, %r5, %r144;
	cvta.to.global.u64 	%rd1, %rd4;
	cvta.to.global.u64 	%rd2, %rd5;
	mov.b32 	%r152, 0;
$L__BB0_2:
	setp.ge.s32 	%p2, %r5, %r31;
	mul.wide.s32 	%rd7, %r145, 4;
	add.s64 	%rd3, %rd1, %rd7;
	setp.ge.s32 	%p3, %r144, %r32;
	mov.b32 	%r150, 0;
	or.pred  	%p4, %p2, %p3;
	@%p4 bra 	$L__BB0_4;
	ld.global.u32 	%r150, [%rd3];
$L__BB0_4:
	setp.ge.s32 	%p5, %r4, %r33;
	st.shared.u32 	[%r7], %r150;
	setp.ge.s32 	%p6, %r146, %r32;
	mov.b32 	%r151, 0;
	or.pred  	%p7, %p5, %p6;
	@%p7 bra 	$L__BB0_6;
	mul.wide.s32 	%rd8, %r147, 4;
	add.s64 	%rd9, %rd2, %rd8;
	ld.global.u32 	%r151, [%rd9];
$L__BB0_6:
	st.shared.u32 	[%r8], %r151;
	bar.sync 	0;
	ld.shared.u32 	%r48, [%r6];
	ld.shared.u32 	%r49, [%r9];
	mad.lo.s32 	%r50, %r49, %r48, %r152;
	ld.shared.u32 	%r51, [%r6+4];
	ld.shared.u32 	%r52, [%r9+128];
	mad.lo.s32 	%r53, %r52, %r51, %r50;
	ld.shared.u32 	%r54, [%r6+8];
	ld.shared.u32 	%r55, [%r9+256];
	mad.lo.s32 	%r56, %r55, %r54, %r53;
	ld.shared.u32 	%r57, [%r6+12];
	ld.shared.u32 	%r58, [%r9+384];
	mad.lo.s32 	%r59, %r58, %r57, %r56;
	ld.shared.u32 	%r60, [%r6+16];
	ld.shared.u32 	%r61, [%r9+512];
	mad.lo.s32 	%r62, %r61, %r60, %r59;
	ld.shared.u32 	%r63, [%r6+20];
	ld.shared.u32 	%r64, [%r9+640];
	mad.lo.s32 	%r65, %r64, %r63, %r62;
	ld.shared.u32 	%r66, [%r6+24];
	ld.shared.u32 	%r67, [%r9+768];
	mad.lo.s32 	%r68, %r67, %r66, %r65;
	ld.shared.u32 	%r69, [%r6+28];
	ld.shared.u32 	%r70, [%r9+896];
	mad.lo.s32 	%r71, %r70, %r69, %r68;
	ld.shared.u32 	%r72, [%r6+32];
	ld.shared.u32 	%r73, [%r9+1024];
	mad.lo.s32 	%r74, %r73, %r72, %r71;
	ld.shared.u32 	%r75, [%r6+36];
	ld.shared.u32 	%r76, [%r9+1152];
	mad.lo.s32 	%r77, %r76, %r75, %r74;
	ld.shared.u32 	%r78, [%r6+40];
	ld.shared.u32 	%r79, [%r9+1280];
	mad.lo.s32 	%r80, %r79, %r78, %r77;
	ld.shared.u32 	%r81, [%r6+44];
	ld.shared.u32 	%r82, [%r9+1408];
	mad.lo.s32 	%r83, %r82, %r81, %r80;
	ld.shared.u32 	%r84, [%r6+48];
	ld.shared.u32 	%r85, [%r9+1536];
	mad.lo.s32 	%r86, %r85, %r84, %r83;
	ld.shared.u32 	%r87, [%r6+52];
	ld.shared.u32 	%r88, [%r9+1664];
	mad.lo.s32 	%r89, %r88, %r87, %r86;
	ld.shared.u32 	%r90, [%r6+56];
	ld.shared.u32 	%r91, [%r9+1792];
	mad.lo.s32 	%r92, %r91, %r90, %r89;
	ld.shared.u32 	%r93, [%r6+60];
	ld.shared.u32 	%r94, [%r9+1920];
	mad.lo.s32 	%r95, %r94, %r93, %r92;
	ld.shared.u32 	%r96, [%r6+64];
	ld.shared.u32 	%r97, [%r9+2048];
	mad.lo.s32 	%r98, %r97, %r96, %r95;
	ld.shared.u32 	%r99, [%r6+68];
	ld.shared.u32 	%r100, [%r9+2176];
	mad.lo.s32 	%r101, %r100, %r99, %r98;
	ld.shared.u32 	%r102, [%r6+72];
	ld.shared.u32 	%r103, [%r9+2304];
	mad.lo.s32 	%r104, %r103, %r102, %r101;
	ld.shared.u32 	%r105, [%r6+76];
	ld.shared.u32 	%r106, [%r9+2432];
	mad.lo.s32 	%r107, %r106, %r105, %r104;
	ld.shared.u32 	%r108, [%r6+80];
	ld.shared.u32 	%r109, [%r9+2560];
	mad.lo.s32 	%r110, %r109, %r108, %r107;
	ld.shared.u32 	%r111, [%r6+84];
	ld.shared.u32 	%r112, [%r9+2688];
	mad.lo.s32 	%r113, %r112, %r111, %r110;
	ld.shared.u32 	%r114, [%r6+88];
	ld.shared.u32 	%r115, [%r9+2816];
	mad.lo.s32 	%r116, %r115, %r114, %r113;
	ld.shared.u32 	%r117, [%r6+92];
	ld.shared.u32 	%r118, [%r9+2944];
	mad.lo.s32 	%r119, %r118, %r117, %r116;
	ld.shared.u32 	%r120, [%r6+96];
	ld.shared.u32 	%r121, [%r9+3072];
	mad.lo.s32 	%r122, %r121, %r120, %r119;
	ld.shared.u32 	%r123, [%r6+100];
	ld.shared.u32 	%r124, [%r9+3200];
	mad.lo.s32 	%r125, %r124, %r123, %r122;
	ld.shared.u32 	%r126, [%r6+104];
	ld.shared.u32 	%r127, [%r9+3328];
	mad.lo.s32 	%r128, %r127, %r126, %r125;
	ld.shared.u32 	%r129, [%r6+108];
	ld.shared.u32 	%r130, [%r9+3456];
	mad.lo.s32 	%r131, %r130, %r129, %r128;
	ld.shared.u32 	%r132, [%r6+112];
	ld.shared.u32 	%r133, [%r9+3584];
	mad.lo.s32 	%r134, %r133, %r132, %r131;
	ld.shared.u32 	%r135, [%r6+116];
	ld.shared.u32 	%r136, [%r9+3712];
	mad.lo.s32 	%r137, %r136, %r135, %r134;
	ld.shared.u32 	%r138, [%r6+120];
	ld.shared.u32 	%r139, [%r9+3840];
	mad.lo.s32 	%r140, %r139, %r138, %r137;
	ld.shared.u32 	%r141, [%r6+124];
	ld.shared.u32 	%r142, [%r9+3968];
	mad.lo.s32 	%r152, %r142, %r141, %r140;
	bar.sync 	0;
	add.s32 	%r148, %r148, 1;
	setp.ne.s32 	%p8, %r148, 0;
	add.s32 	%r147, %r147, %r12;
	add.s32 	%r146, %r146, 32;
	add.s32 	%r145, %r145, 32;
	add.s32 	%r144, %r144, 32;
	@%p8 bra 	$L__BB0_2;
$L__BB0_7:
	setp.ge.s32 	%p9, %r5, %r31;
	setp.ge.s32 	%p10, %r4, %r33;
	or.pred  	%p11, %p9, %p10;
	@%p11 bra 	$L__BB0_9;
	mad.lo.s32 	%r143, %r33, %r5, %r4;
	cvta.to.global.u64 	%rd10, %rd6;
	mul.wide.s32 	%rd11, %r143, 4;
	add.s64 	%rd12, %rd10, %rd11;
	st.global.u32 	[%rd12], %r152;
$L__BB0_9:
	ret;

}
	// .globl	_Z22kernel_matrix_additionPiS_S_ii
.visible .entry _Z22kernel_matrix_additionPiS_S_ii(
	.param .u64 .ptr .align 1 _Z22kernel_matrix_additionPiS_S_ii_param_0,
	.param .u64 .ptr .align 1 _Z22kernel_matrix_additionPiS_S_ii_param_1,
	.param .u64 .ptr .align 1 _Z22kernel_matrix_additionPiS_S_ii_param_2,
	.param .u32 _Z22kernel_matrix_additionPiS_S_ii_param_3,
	.param .u32 _Z22kernel_matrix_additionPiS_S_ii_param_4
)
{
	.reg .pred 	%p<6>;
	.reg .b32 	%r<28>;
	.reg .b64 	%rd<12>;
	// demoted variable
	.shared .align 4 .b8 _ZZ22kernel_matrix_additionPiS_S_iiE9block_one[4224];
	// demoted variable
	.shared .align 4 .b8 _ZZ22kernel_matrix_additionPiS_S_iiE9block_two[4224];
	ld.param.u64 	%rd1, [_Z22kernel_matrix_additionPiS_S_ii_param_0];
	ld.param.u64 	%rd2, [_Z22kernel_matrix_additionPiS_S_ii_param_1];
	ld.param.u64 	%rd3, [_Z22kernel_matrix_additionPiS_S_ii_param_2];
	ld.param.u32 	%r6, [_Z22kernel_matrix_additionPiS_S_ii_param_3];
	ld.param.u32 	%r5, [_Z22kernel_matrix_additionPiS_S_ii_param_4];
	mov.u32 	%r8, %ctaid.x;
	shl.b32 	%r9, %r8, 5;
	mov.u32 	%r10, %tid.x;
	add.s32 	%r1, %r9, %r10;
	mov.u32 	%r11, %ctaid.y;
	shl.b32 	%r12, %r11, 5;
	mov.u32 	%r13, %tid.y;
	add.s32 	%r14, %r12, %r13;
	setp.lt.s32 	%p2, %r1, %r5;
	setp.lt.s32 	%p3, %r14, %r6;
	and.pred  	%p1, %p2, %p3;
	mul.lo.s32 	%r15, %r13, 132;
	mov.u32 	%r16, _ZZ22kernel_matrix_additionPiS_S_iiE9block_one;
	add.s32 	%r17, %r16, %r15;
	shl.b32 	%r18, %r10, 2;
	add.s32 	%r3, %r17, %r18;
	mov.u32 	%r19, _ZZ22kernel_matrix_additionPiS_S_iiE9block_two;
	add.s32 	%r20, %r19, %r15;
	add.s32 	%r4, %r20, %r18;
	not.pred 	%p4, %p1;
	@%p4 bra 	$L__BB1_2;
	cvta.to.global.u64 	%rd4, %rd1;
	cvta.to.global.u64 	%rd5, %rd2;
	mad.lo.s32 	%r21, %r5, %r14, %r1;
	mul.wide.s32 	%rd6, %r21, 4;
	add.s64 	%rd7, %rd4, %rd6;
	ld.global.u32 	%r22, [%rd7];
	st.shared.u32 	[%r3], %r22;
	add.s64 	%rd8, %rd5, %rd6;
	ld.global.u32 	%r23, [%rd8];
	st.shared.u32 	[%r4], %r23;
$L__BB1_2:
	bar.sync 	0;
	@%p4 bra 	$L__BB1_4;
	mad.lo.s32 	%r24, %r5, %r14, %r1;
	ld.shared.u32 	%r25, [%r3];
	ld.shared.u32 	%r26, [%r4];
	add.s32 	%r27, %r26, %r25;
	cvta.to.global.u64 	%rd9, %rd3;
	mul.wide.s32 	%rd10, %r24, 4;
	add.s64 	%rd11, %rd9, %rd10;
	st.global.u32 	[%rd11], %r27;
$L__BB1_4:
	ret;

}
	// .globl	_Z23kernel_matrix_transposePiS_ii
.visible .entry _Z23kernel_matrix_transposePiS_ii(
	.param .u64 .ptr .align 1 _Z23kernel_matrix_transposePiS_ii_param_0,
	.param .u64 .ptr .align 1 _Z23kernel_matrix_transposePiS_ii_param_1,
	.param .u32 _Z23kernel_matrix_transposePiS_ii_param_2,
	.param .u32 _Z23kernel_matrix_transposePiS_ii_param_3
)
{
	.reg .pred 	%p<7>;
	.reg .b32 	%r<27>;
	.reg .b64 	%rd<9>;
	// demoted variable
	.shared .align 4 .b8 _ZZ23kernel_matrix_transposePiS_iiE5block[4224];
	ld.param.u64 	%rd1, [_Z23kernel_matrix_transposePiS_ii_param_0];
	ld.param.u64 	%rd2, [_Z23kernel_matrix_transposePiS_ii_param_1];
	ld.param.u32 	%r9, [_Z23kernel_matrix_transposePiS_ii_param_2];
	ld.param.u32 	%r11, [_Z23kernel_matrix_transposePiS_ii_param_3];
	mov.u32 	%r12, %ctaid.x;
	shl.b32 	%r1, %r12, 5;
	mov.u32 	%r2, %tid.x;
	add.s32 	%r3, %r1, %r2;
	mov.u32 	%r13, %ctaid.y;
	shl.b32 	%r4, %r13, 5;
	mov.u32 	%r5, %tid.y;
	add.s32 	%r14, %r4, %r5;
	setp.ge.u32 	%p1, %r3, %r9;
	setp.ge.u32 	%p2, %r14, %r11;
	or.pred  	%p3, %p1, %p2;
	@%p3 bra 	$L__BB2_2;
	cvta.to.global.u64 	%rd3, %rd2;
	mad.lo.s32 	%r15, %r9, %r14, %r3;
	mul.wide.u32 	%rd4, %r15, 4;
	add.s64 	%rd5, %rd3, %rd4;
	ld.global.u32 	%r16, [%rd5];
	mov.u32 	%r17, _ZZ23kernel_matrix_transposePiS_iiE5block;
	mad.lo.s32 	%r18, %r5, 132, %r17;
	shl.b32 	%r19, %r2, 2;
	add.s32 	%r20, %r18, %r19;
	st.shared.u32 	[%r20], %r16;
$L__BB2_2:
	bar.sync 	0;
	add.s32 	%r7, %r4, %r2;
	add.s32 	%r8, %r1, %r5;
	setp.ge.u32 	%p4, %r7, %r11;
	setp.ge.u32 	%p5, %r8, %r9;
	or.pred  	%p6, %p5, %p4;
	@%p6 bra 	$L__BB2_4;
	mad.lo.s32 	%r21, %r11, %r8, %r7;
	mov.u32 	%r22, _ZZ23kernel_matrix_transposePiS_iiE5block;
	mad.lo.s32 	%r23, %r2, 132, %r22;
	shl.b32 	%r24, %r5, 2;
	add.s32 	%r25, %r23, %r24;
	ld.shared.u32 	%r26, [%r25];
	cvta.to.global.u64 	%rd6, %rd1;
	mul.wide.u32 	%rd7, %r21, 4;
	add.s64 	%rd8, %rd6, %rd7;
	st.global.u32 	[%rd8], %r26;
$L__BB2_4:
	ret;

}


// ===== COMPILED SASS (sm_100) =====

	.target	sm_100

	.elftype	@"ET_EXEC"


//--------------------- .note.nv.tkinfo           --------------------------
	.section	.note.nv.tkinfo,"",@"SHT_NOTE"
	.sectionflags	@"SHF_NOTE_NV_TKINFO"
	.tkinfo
        /*0018*/ 	.word	0x00000002
        /*0030*/ 	.string	""
        /*0030*/ 	.string	"ptxas"
        /*0030*/ 	.string	"Cuda compilation tools, release 13.0, V13.0.88"
        /*0030*/ 	.string	"Build cuda_13.0.r13.0/compiler.36424714_0"
        /*0030*/ 	.string	"-arch sm_100 -m 64 "



//--------------------- .note.nv.cuinfo           --------------------------
	.section	.note.nv.cuinfo,"",@"SHT_NOTE"
	.sectionflags	@"SHF_NOTE_NV_CUINFO"
        /*0018*/ 	.short	0x0002
        /*001a*/ 	.short	0x0064
        /*001c*/ 	.short	0x0082
	.zero		2


//--------------------- .nv.info                  --------------------------
	.section	.nv.info,"",@"SHT_CUDA_INFO"
	.align	4


	//----- nvinfo : EIATTR_REGCOUNT
	.align		4
        /*0000*/ 	.byte	0x04, 0x2f
        /*0002*/ 	.short	(.L_1 - .L_0)
	.align		4
.L_0:
        /*0004*/ 	.word	index@(_Z28kernel_matrix_multiplicationPiS_S_iii)
        /*0008*/ 	.word	0x00000020


	//----- nvinfo : EIATTR_FRAME_SIZE
	.align		4
.L_1:
        /*000c*/ 	.byte	0x04, 0x11
        /*000e*/ 	.short	(.L_3 - .L_2)
	.align		4
.L_2:
        /*0010*/ 	.word	index@(_Z28kernel_matrix_multiplicationPiS_S_iii)
        /*0014*/ 	.word	0x00000000


	//----- nvinfo : EIATTR_REGCOUNT
	.align		4
.L_3:
        /*0018*/ 	.byte	0x04, 0x2f
        /*001a*/ 	.short	(.L_5 - .L_4)
	.align		4
.L_4:
        /*001c*/ 	.word	index@(_Z22kernel_matrix_additionPiS_S_ii)
        /*0020*/ 	.word	0x00000010


	//----- nvinfo : EIATTR_FRAME_SIZE
	.align		4
.L_5:
        /*0024*/ 	.byte	0x04, 0x11
        /*0026*/ 	.short	(.L_7 - .L_6)
	.align		4
.L_6:
        /*0028*/ 	.word	index@(_Z22kernel_matrix_additionPiS_S_ii)
        /*002c*/ 	.word	0x00000000


	//----- nvinfo : EIATTR_REGCOUNT
	.align		4
.L_7:
        /*0030*/ 	.byte	0x04, 0x2f
        /*0032*/ 	.short	(.L_9 - .L_8)
	.align		4
.L_8:
        /*0034*/ 	.word	index@(_Z23kernel_matrix_transposePiS_ii)
        /*0038*/ 	.word	0x0000000c


	//----- nvinfo : EIATTR_FRAME_SIZE
	.align		4
.L_9:
        /*003c*/ 	.byte	0x04, 0x11
        /*003e*/ 	.short	(.L_11 - .L_10)
	.align		4
.L_10:
        /*0040*/ 	.word	index@(_Z23kernel_matrix_transposePiS_ii)
        /*0044*/ 	.word	0x00000000


	//----- nvinfo : EIATTR_MIN_STACK_SIZE
	.align		4
.L_11:
        /*0048*/ 	.byte	0x04, 0x12
        /*004a*/ 	.short	(.L_13 - .L_12)
	.align		4
.L_12:
        /*004c*/ 	.word	index@(_Z23kernel_matrix_transposePiS_ii)
        /*0050*/ 	.word	0x00000000


	//----- nvinfo : EIATTR_MIN_STACK_SIZE
	.align		4
.L_13:
        /*0054*/ 	.byte	0x04, 0x12
        /*0056*/ 	.short	(.L_15 - .L_14)
	.align		4
.L_14:
        /*0058*/ 	.word	index@(_Z22kernel_matrix_additionPiS_S_ii)
        /*005c*/ 	.word	0x00000000


	//----- nvinfo : EIATTR_MIN_STACK_SIZE
	.align		4
.L_15:
        /*0060*/ 	.byte	0x04, 0x12
        /*0062*/ 	.short	(.L_17 - .L_16)
	.align		4
.L_16:
        /*0064*/ 	.word	index@(_Z28kernel_matrix_multiplicationPiS_S_iii)
        /*0068*/ 	.word	0x00000000
.L_17:


//--------------------- .nv.compat                --------------------------
	.section	.nv.compat,"",@"SHT_CUDA_COMPAT_INFO"
	.align	4
        /*0000*/ 	.byte	0x02, 0x09, 0x00, 0x00, 0x02, 0x02, 0x01, 0x00, 0x02, 0x05, 0x05, 0x00, 0x03, 0x07, 0x01, 0x01
        /*0010*/ 	.byte	0x02, 0x03, 0x00, 0x00, 0x02, 0x06, 0x01, 0x00, 0x04, 0x0b, 0x08, 0x00, 0x09, 0x00, 0x00, 0x00
        /*0020*/ 	.byte	0x00, 0x00, 0x00, 0x00


//--------------------- .nv.info._Z23kernel_matrix_transposePiS_ii --------------------------
	.section	.nv.info._Z23kernel_matrix_transposePiS_ii,"",@"SHT_CUDA_INFO"
	.sectionflags	@""
	.align	4


	//----- nvinfo : EIATTR_CUDA_API_VERSION
	.align		4
        /*0000*/ 	.byte	0x04, 0x37
        /*0002*/ 	.short	(.L_19 - .L_18)
.L_18:
        /*0004*/ 	.word	0x00000082


	//----- nvinfo : EIATTR_KPARAM_INFO
	.align		4
.L_19:
        /*0008*/ 	.byte	0x04, 0x17
        /*000a*/ 	.short	(.L_21 - .L_20)
.L_20:
        /*000c*/ 	.word	0x00000000
        /*0010*/ 	.short	0x0003
        /*0012*/ 	.short	0x0014
        /*0014*/ 	.byte	0x00, 0xf0, 0x11, 0x00


	//----- nvinfo : EIATTR_KPARAM_INFO
	.align		4
.L_21:
        /*0018*/ 	.byte	0x04, 0x17
        /*001a*/ 	.short	(.L_23 - .L_22)
.L_22:
        /*001c*/ 	.word	0x00000000
        /*0020*/ 	.short	0x0002
        /*0022*/ 	.short	0x0010
        /*0024*/ 	.byte	0x00, 0xf0, 0x11, 0x00


	//----- nvinfo : EIATTR_KPARAM_INFO
	.align		4
.L_23:
        /*0028*/ 	.byte	0x04, 0x17
        /*002a*/ 	.short	(.L_25 - .L_24)
.L_24:
        /*002c*/ 	.word	0x00000000
        /*0030*/ 	.short	0x0001
        /*0032*/ 	.short	0x0008
        /*0034*/ 	.byte	0x00, 0xf5, 0x21, 0x00


	//----- nvinfo : EIATTR_KPARAM_INFO
	.align		4
.L_25:
        /*0038*/ 	.byte	0x04, 0x17
        /*003a*/ 	.short	(.L_27 - .L_26)
.L_26:
        /*003c*/ 	.word	0x00000000
        /*0040*/ 	.short	0x0000
        /*0042*/ 	.short	0x0000
        /*0044*/ 	.byte	0x00, 0xf5, 0x21, 0x00


	//----- nvinfo : EIATTR_SPARSE_MMA_MASK
	.align		4
.L_27:
        /*0048*/ 	.byte	0x03, 0x50
        /*004a*/ 	.short	0x0000


	//----- nvinfo : EIATTR_MAXREG_COUNT
	.align		4
        /*004c*/ 	.byte	0x03, 0x1b
        /*004e*/ 	.short	0x00ff


	//----- nvinfo : EIATTR_NUM_BARRIERS
	.align		4
        /*0050*/ 	.byte	0x02, 0x4c
        /*0052*/ 	.byte	0x01
	.zero		1


	//----- nvinfo : EIATTR_MERCURY_ISA_VERSION
	.align		4
        /*0054*/ 	.byte	0x03, 0x5f
        /*0056*/ 	.short	0x0101


	//----- nvinfo : EIATTR_VRC_CTA_INIT_COUNT
	.align		4
        /*0058*/ 	.byte	0x02, 0x4a
	.zero		1
	.zero		1


	//----- nvinfo : EIATTR_EXIT_INSTR_OFFSETS
	.align		4
        /*005c*/ 	.byte	0x04, 0x1c
        /*005e*/ 	.short	(.L_29 - .L_28)


	//   ....[0]....
.L_28:
        /*0060*/ 	.word	0x000001a0


	//   ....[1]....
        /*0064*/ 	.word	0x00000250


	//----- nvinfo : EIATTR_CBANK_PARAM_SIZE
	.align		4
.L_29:
        /*0068*/ 	.byte	0x03, 0x19
        /*006a*/ 	.short	0x0018


	//----- nvinfo : EIATTR_PARAM_CBANK
	.align		4
        /*006c*/ 	.byte	0x04, 0x0a
        /*006e*/ 	.short	(.L_31 - .L_30)
	.align		4
.L_30:
        /*0070*/ 	.word	index@(.nv.constant0._Z23kernel_matrix_transposePiS_ii)
        /*0074*/ 	.short	0x0380
        /*0076*/ 	.short	0x0018


	//----- nvinfo : EIATTR_SW_WAR
	.align		4
.L_31:
        /*0078*/ 	.byte	0x04, 0x36
        /*007a*/ 	.short	(.L_33 - .L_32)
.L_32:
        /*007c*/ 	.word	0x00000008
.L_33:


//--------------------- .nv.info._Z22kernel_matrix_additionPiS_S_ii --------------------------
	.section	.nv.info._Z22kernel_matrix_additionPiS_S_ii,"",@"SHT_CUDA_INFO"
	.sectionflags	@""
	.align	4


	//----- nvinfo : EIATTR_CUDA_API_VERSION
	.align		4
        /*0000*/ 	.byte	0x04, 0x37
        /*0002*/ 	.short	(.L_35 - .L_34)
.L_34:
        /*0004*/ 	.word	0x00000082


	//----- nvinfo : EIATTR_KPARAM_INFO
	.align		4
.L_35:
        /*0008*/ 	.byte	0x04, 0x17
        /*000a*/ 	.short	(.L_37 - .L_36)
.L_36:
        /*000c*/ 	.word	0x00000000
        /*0010*/ 	.short	0x0004
        /*0012*/ 	.short	0x001c
        /*0014*/ 	.byte	0x00, 0xf0, 0x11, 0x00


	//----- nvinfo : EIATTR_KPARAM_INFO
	.align		4
.L_37:
        /*0018*/ 	.byte	0x04, 0x17
        /*001a*/ 	.short	(.L_39 - .L_38)
.L_38:
        /*001c*/ 	.word	0x00000000
        /*0020*/ 	.short	0x0003
        /*0022*/ 	.short	0x0018
        /*0024*/ 	.byte	0x00, 0xf0, 0x11, 0x00


	//----- nvinfo : EIATTR_KPARAM_INFO
	.align		4
.L_39:
        /*0028*/ 	.byte	0x04, 0x17
        /*002a*/ 	.short	(.L_41 - .L_40)
.L_40:
        /*002c*/ 	.word	0x00000000
        /*0030*/ 	.short	0x0002
        /*0032*/ 	.short	0x0010
        /*0034*/ 	.byte	0x00, 0xf5, 0x21, 0x00


	//----- nvinfo : EIATTR_KPARAM_INFO
	.align		4
.L_41:
        /*0038*/ 	.byte	0x04, 0x17
        /*003a*/ 	.short	(.L_43 - .L_42)
.L_42:
        /*003c*/ 	.word	0x00000000
        /*0040*/ 	.short	0x0001
        /*0042*/ 	.short	0x0008
        /*0044*/ 	.byte	0x00, 0xf5, 0x21, 0x00


	//----- nvinfo : EIATTR_KPARAM_INFO
	.align		4
.L_43:
        /*0048*/ 	.byte	0x04, 0x17
        /*004a*/ 	.short	(.L_45 - .L_44)
.L_44:
        /*004c*/ 	.word	0x00000000
        /*0050*/ 	.short	0x0000
        /*0052*/ 	.short	0x0000
        /*0054*/ 	.byte	0x00, 0xf5, 0x21, 0x00


	//----- nvinfo : EIATTR_SPARSE_MMA_MASK
	.align		4
.L_45:
        /*0058*/ 	.byte	0x03, 0x50
        /*005a*/ 	.short	0x0000


	//----- nvinfo : EIATTR_MAXREG_COUNT
	.align		4
        /*005c*/ 	.byte	0x03, 0x1b
        /*005e*/ 	.short	0x00ff


	//----- nvinfo : EIATTR_NUM_BARRIERS
	.align		4
        /*0060*/ 	.byte	0x02, 0x4c
        /*0062*/ 	.byte	0x01
	.zero		1


	//----- nvinfo : EIATTR_MERCURY_ISA_VERSION
	.align		4
        /*0064*/ 	.byte	0x03, 0x5f
        /*0066*/ 	.short	0x0101


	//----- nvinfo : EIATTR_VRC_CTA_INIT_COUNT
	.align		4
        /*0068*/ 	.byte	0x02, 0x4a
	.zero		1
	.zero		1


	//----- nvinfo : EIATTR_EXIT_INSTR_OFFSETS
	.align		4
        /*006c*/ 	.byte	0x04, 0x1c
        /*006e*/ 	.short	(.L_47 - .L_46)


	//   ....[0]....
.L_46:
        /*0070*/ 	.word	0x000001e0


	//   ....[1]....
        /*0074*/ 	.word	0x00000260


	//----- nvinfo : EIATTR_CBANK_PARAM_SIZE
	.align		4
.L_47:
        /*0078*/ 	.byte	0x03, 0x19
        /*007a*/ 	.short	0x0020


	//----- nvinfo : EIATTR_PARAM_CBANK
	.align		4
        /*007c*/ 	.byte	0x04, 0x0a
        /*007e*/ 	.short	(.L_49 - .L_48)
	.align		4
.L_48:
        /*0080*/ 	.word	index@(.nv.constant0._Z22kernel_matrix_additionPiS_S_ii)
        /*0084*/ 	.short	0x0380
        /*0086*/ 	.short	0x0020


	//----- nvinfo : EIATTR_SW_WAR
	.align		4
.L_49:
        /*0088*/ 	.byte	0x04, 0x36
        /*008a*/ 	.short	(.L_51 - .L_50)
.L_50:
        /*008c*/ 	.word	0x00000008
.L_51:


//--------------------- .nv.info._Z28kernel_matrix_multiplicationPiS_S_iii --------------------------
	.section	.nv.info._Z28kernel_matrix_multiplicationPiS_S_iii,"",@"SHT_CUDA_INFO"
	.sectionflags	@""
	.align	4


	//----- nvinfo : EIATTR_CUDA_API_VERSION
	.align		4
        /*0000*/ 	.byte	0x04, 0x37
        /*0002*/ 	.short	(.L_53 - .L_52)
.L_52:
        /*0004*/ 	.word	0x00000082


	//----- nvinfo : EIATTR_KPARAM_INFO
	.align		4
.L_53:
        /*0008*/ 	.byte	0x04, 0x17
        /*000a*/ 	.short	(.L_55 - .L_54)
.L_54:
        /*000c*/ 	.word	0x00000000
        /*0010*/ 	.short	0x0005
        /*0012*/ 	.short	0x0020
        /*0014*/ 	.byte	0x00, 0xf0, 0x11, 0x00


	//----- nvinfo : EIATTR_KPARAM_INFO
	.align		4
.L_55:
        /*0018*/ 	.byte	0x04, 0x17
        /*001a*/ 	.short	(.L_57 - .L_56)
.L_56:
        /*001c*/ 	.word	0x00000000
        /*0020*/ 	.short	0x0004
        /*0022*/ 	.short	0x001c
        /*0024*/ 	.byte	0x00, 0xf0, 0x11, 0x00


	//----- nvinfo : EIATTR_KPARAM_INFO
	.align		4
.L_57:
        /*0028*/ 	.byte	0x04, 0x17
        /*002a*/ 	.short	(.L_59 - .L_58)
.L_58:
        /*002c*/ 	.word	0x00000000
        /*0030*/ 	.short	0x0003
        /*0032*/ 	.short	0x0018
        /*0034*/ 	.byte	0x00, 0xf0, 0x11, 0x00


	//----- nvinfo : EIATTR_KPARAM_INFO
	.align		4
.L_59:
        /*0038*/ 	.byte	0x04, 0x17
        /*003a*/ 	.short	(.L_61 - .L_60)
.L_60:
        /*003c*/ 	.word	0x00000000
        /*0040*/ 	.short	0x0002
        /*0042*/ 	.short	0x0010
        /*0044*/ 	.byte	0x00, 0xf5, 0x21, 0x00


	//----- nvinfo : EIATTR_KPARAM_INFO
	.align		4
.L_61:
        /*0048*/ 	.byte	0x04, 0x17
        /*004a*/ 	.short	(.L_63 - .L_62)
.L_62:
        /*004c*/ 	.word	0x00000000
        /*0050*/ 	.short	0x0001
        /*0052*/ 	.short	0x0008
        /*0054*/ 	.byte	0x00, 0xf5, 0x21, 0x00


	//----- nvinfo : EIATTR_KPARAM_INFO
	.align		4
.L_63:
        /*0058*/ 	.byte	0x04, 0x17
        /*005a*/ 	.short	(.L_65 - .L_64)
.L_64:
        /*005c*/ 	.word	0x00000000
        /*0060*/ 	.short	0x0000
        /*0062*/ 	.short	0x0000
        /*0064*/ 	.byte	0x00, 0xf5, 0x21, 0x00


	//----- nvinfo : EIATTR_SPARSE_MMA_MASK
	.align		4
.L_65:
        /*0068*/ 	.byte	0x03, 0x50
        /*006a*/ 	.short	0x0000


	//----- nvinfo : EIATTR_MAXREG_COUNT
	.align		4
        /*006c*/ 	.byte	0x03, 0x1b
        /*006e*/ 	.short	0x00ff


	//----- nvinfo : EIATTR_NUM_BARRIERS
	.align		4
        /*0070*/ 	.byte	0x02, 0x4c
        /*0072*/ 	.byte	0x01
	.zero		1


	//----- nvinfo : EIATTR_MERCURY_ISA_VERSION
	.align		4
        /*0074*/ 	.byte	0x03, 0x5f
        /*0076*/ 	.short	0x0101


	//----- nvinfo : EIATTR_VRC_CTA_INIT_COUNT
	.align		4
        /*0078*/ 	.byte	0x02, 0x4a
	.zero		1
	.zero		1


	//----- nvinfo : EIATTR_EXIT_INSTR_OFFSETS
	.align		4
        /*007c*/ 	.byte	0x04, 0x1c
        /*007e*/ 	.short	(.L_67 - .L_66)


	//   ....[0]....
.L_66:
        /*0080*/ 	.word	0x00000820


	//   ....[1]....
        /*0084*/ 	.word	0x00000870


	//----- nvinfo : EIATTR_CBANK_PARAM_SIZE
	.align		4
.L_67:
        /*0088*/ 	.byte	0x03, 0x19
        /*008a*/ 	.short	0x0024


	//----- nvinfo : EIATTR_PARAM_CBANK
	.align		4
        /*008c*/ 	.byte	0x04, 0x0a
        /*008e*/ 	.short	(.L_69 - .L_68)
	.align		4
.L_68:
        /*0090*/ 	.word	index@(.nv.constant0._Z28kernel_matrix_multiplicationPiS_S_iii)
        /*0094*/ 	.short	0x0380
        /*0096*/ 	.short	0x0024


	//----- nvinfo : EIATTR_SW_WAR
	.align		4
.L_69:
        /*0098*/ 	.byte	0x04, 0x36
        /*009a*/ 	.short	(.L_71 - .L_70)
.L_70:
        /*009c*/ 	.word	0x00000008
.L_71:


//--------------------- .nv.callgraph             --------------------------
	.section	.nv.callgraph,"",@"SHT_CUDA_CALLGRAPH"
	.align	4
	.sectionentsize	8
	.align		4
        /*0000*/ 	.word	0x00000000
	.align		4
        /*0004*/ 	.word	0xffffffff
	.align		4
        /*0008*/ 	.word	0x00000000
	.align		4
        /*000c*/ 	.word	0xfffffffe
	.align		4
        /*0010*/ 	.word	0x00000000
	.align		4
        /*0014*/ 	.word	0xfffffffd
	.align		4
        /*0018*/ 	.word	0x00000000
	.align		4
        /*001c*/ 	.word	0xfffffffc


//--------------------- .text._Z23kernel_matrix_transposePiS_ii --------------------------
	.section	.text._Z23kernel_matrix_transposePiS_ii,"ax",@progbits
	.align	128
        .global         _Z23kernel_matrix_transposePiS_ii
        .type           _Z23kernel_matrix_transposePiS_ii,@function
        .size           _Z23kernel_matrix_transposePiS_ii,(.L_x_5 - _Z23kernel_matrix_transposePiS_ii)
        .other          _Z23kernel_matrix_transposePiS_ii,@"STO_CUDA_ENTRY STV_DEFAULT"
_Z23kernel_matrix_transposePiS_ii:
.text._Z23kernel_matrix_transposePiS_ii:
[----:B------:R-:W-:Y:S01]  /*0000*/  LDC R1, c[0x0][0x37c] ;  /* 0x0000df00ff017b82 */ /* 0x000fe20000000800 */
[----:B------:R-:W0:Y:S01]  /*0010*/  S2R R8, SR_TID.Y ;  /* 0x0000000000087919 */ /* 0x000e220000002200 */
[----:B------:R-:W1:Y:S01]  /*0020*/  LDCU.64 UR6, c[0x0][0x390] ;  /* 0x00007200ff0677ac */ /* 0x000e620008000a00 */
[----:B------:R-:W0:Y:S01]  /*0030*/  S2R R9, SR_CTAID.Y ;  /* 0x0000000000097919 */ /* 0x000e220000002600 */
[----:B------:R-:W2:Y:S01]  /*0040*/  LDCU.64 UR4, c[0x0][0x358] ;  /* 0x00006b00ff0477ac */ /* 0x000ea20008000a00 */
[----:B------:R-:W3:Y:S01]  /*0050*/  S2R R7, SR_CTAID.X ;  /* 0x0000000000077919 */ /* 0x000ee20000002500 */
[----:B------:R-:W3:Y:S01]  /*0060*/  S2R R6, SR_TID.X ;  /* 0x0000000000067919 */ /* 0x000ee20000002100 */
[----:B0-----:R-:W-:-:S05]  /*0070*/  IMAD R5, R9, 0x20, R8 ;  /* 0x0000002009057824 */ /* 0x001fca00078e0208 */
[----:B-1----:R-:W-:Y:S01]  /*0080*/  ISETP.GE.U32.AND P0, PT, R5, UR7, PT ;  /* 0x0000000705007c0c */ /* 0x002fe2000bf06070 */
[----:B---3--:R-:W-:-:S05]  /*0090*/  IMAD R0, R7, 0x20, R6 ;  /* 0x0000002007007824 */ /* 0x008fca00078e0206 */
[----:B------:R-:W-:-:S13]  /*00a0*/  ISETP.GE.U32.OR P0, PT, R0, UR6, P0 ;  /* 0x0000000600007c0c */ /* 0x000fda0008706470 */
[----:B------:R-:W0:Y:S01]  /*00b0*/  @!P0 LDC.64 R2, c[0x0][0x388] ;  /* 0x0000e200ff028b82 */ /* 0x000e220000000a00 */
[----:B------:R-:W-:-:S04]  /*00c0*/  @!P0 IMAD R5, R5, UR6, R0 ;  /* 0x0000000605058c24 */ /* 0x000fc8000f8e0200 */
[----:B0-----:R-:W-:-:S06]  /*00d0*/  @!P0 IMAD.WIDE.U32 R2, R5, 0x4, R2 ;  /* 0x0000000405028825 */ /* 0x001fcc00078e0002 */
[----:B--2---:R-:W2:Y:S01]  /*00e0*/  @!P0 LDG.E R2, desc[UR4][R2.64] ;  /* 0x0000000402028981 */ /* 0x004ea2000c1e1900 */
[----:B------:R-:W-:Y:S01]  /*00f0*/  @!P0 MOV R0, 0x400 ;  /* 0x0000040000008802 */ /* 0x000fe20000000f00 */
[----:B------:R-:W-:Y:S01]  /*0100*/  IMAD R7, R7, 0x20, R8 ;  /* 0x0000002007077824 */ /* 0x000fe200078e0208 */
[----:B------:R-:W-:Y:S01]  /*0110*/  LEA R4, R9, R6, 0x5 ;  /* 0x0000000609047211 */ /* 0x000fe200078e28ff */
[----:B------:R-:W0:Y:S03]  /*0120*/  @!P0 S2R R5, SR_CgaCtaId ;  /* 0x0000000000058919 */ /* 0x000e260000008800 */
[----:B------:R-:W-:-:S04]  /*0130*/  ISETP.GE.U32.AND P1, PT, R4, UR7, PT ;  /* 0x0000000704007c0c */ /* 0x000fc8000bf26070 */
[----:B------:R-:W-:Y:S02]  /*0140*/  ISETP.GE.U32.OR P1, PT, R7, UR6, P1 ;  /* 0x0000000607007c0c */ /* 0x000fe40008f26470 */
[----:B0-----:R-:W-:-:S05]  /*0150*/  @!P0 LEA R0, R5, R0, 0x18 ;  /* 0x0000000005008211 */ /* 0x001fca00078ec0ff */
[----:B------:R-:W-:-:S05]  /*0160*/  @!P0 IMAD R0, R8, 0x84, R0 ;  /* 0x0000008408008824 */ /* 0x000fca00078e0200 */
[----:B------:R-:W-:-:S05]  /*0170*/  @!P0 LEA R5, R6, R0, 0x2 ;  /* 0x0000000006058211 */ /* 0x000fca00078e10ff */
[----:B--2---:R0:W-:Y:S01]  /*0180*/  @!P0 STS [R5], R2 ;  /* 0x0000000205008388 */ /* 0x0041e20000000800 */
[----:B------:R-:W-:Y:S06]  /*0190*/  BAR.SYNC.DEFER_BLOCKING 0x0 ;  /* 0x0000000000007b1d */ /* 0x000fec0000010000 */
[----:B------:R-:W-:Y:S05]  /*01a0*/  @P1 EXIT ;  /* 0x000000000000194d */ /* 0x000fea0003800000 */
[----:B------:R-:W1:Y:S01]  /*01b0*/  S2R R3, SR_CgaCtaId ;  /* 0x0000000000037919 */ /* 0x000e620000008800 */
[----:B------:R-:W-:Y:S01]  /*01c0*/  MOV R0, 0x400 ;  /* 0x0000040000007802 */ /* 0x000fe20000000f00 */
[----:B------:R-:W-:-:S03]  /*01d0*/  IMAD R7, R7, UR7, R4 ;  /* 0x0000000707077c24 */ /* 0x000fc6000f8e0204 */
[----:B-1----:R-:W-:-:S05]  /*01e0*/  LEA R3, R3, R0, 0x18 ;  /* 0x0000000003037211 */ /* 0x002fca00078ec0ff */
[----:B------:R-:W-:Y:S02]  /*01f0*/  IMAD R0, R6, 0x84, R3 ;  /* 0x0000008406007824 */ /* 0x000fe400078e0203 */
[----:B0-----:R-:W0:Y:S02]  /*0200*/  LDC.64 R2, c[0x0][0x380] ;  /* 0x0000e000ff027b82 */ /* 0x001e240000000a00 */
[----:B------:R-:W-:-:S05]  /*0210*/  IMAD R0, R8, 0x4, R0 ;  /* 0x0000000408007824 */ /* 0x000fca00078e0200 */
[----:B------:R-:W1:Y:S01]  /*0220*/  LDS R5, [R0] ;  /* 0x0000000000057984 */ /* 0x000e620000000800 */
[----:B0-----:R-:W-:-:S05]  /*0230*/  IMAD.WIDE.U32 R2, R7, 0x4, R2 ;  /* 0x0000000407027825 */ /* 0x001fca00078e0002 */
[----:B-1----:R-:W-:Y:S01]  /*0240*/  STG.E desc[UR4][R2.64], R5 ;  /* 0x0000000502007986 */ /* 0x002fe2000c101904 */
[----:B------:R-:W-:Y:S05]  /*0250*/  EXIT ;  /* 0x000000000000794d */ /* 0x000fea0003800000 */
.L_x_0:
[----:B------:R-:W-:-:S00]  /*0260*/  BRA `(.L_x_0) ;  /* 0xfffffffc00fc7947 */ /* 0x000fc0000383ffff */
[----:B------:R-:W-:-:S00]  /*0270*/  NOP ;  /* 0x0000000000007918 */ /* 0x000fc00000000000 */
        /* <DEDUP_REMOVED lines=8> */
.L_x_5:


//--------------------- .text._Z22kernel_matrix_additionPiS_S_ii --------------------------
	.section	.text._Z22kernel_matrix_additionPiS_S_ii,"ax",@progbits
	.align	128
        .global         _Z22kernel_matrix_additionPiS_S_ii
        .type           _Z22kernel_matrix_additionPiS_S_ii,@function
        .size           _Z22kernel_matrix_additionPiS_S_ii,(.L_x_6 - _Z22kernel_matrix_additionPiS_S_ii)
        .other          _Z22kernel_matrix_additionPiS_S_ii,@"STO_CUDA_ENTRY STV_DEFAULT"
_Z22kernel_matrix_additionPiS_S_ii:
.text._Z22kernel_matrix_additionPiS_S_ii:
[----:B------:R-:W-:Y:S01]  /*0000*/  LDC R1, c[0x0][0x37c] ;  /* 0x0000df00ff017b82 */ /* 0x000fe20000000800 */
[----:B------:R-:W0:Y:S01]  /*0010*/  S2R R13, SR_TID.Y ;  /* 0x00000000000d7919 */ /* 0x000e220000002200 */
[----:B------:R-:W1:Y:S06]  /*0020*/  LDCU.64 UR6, c[0x0][0x398] ;  /* 0x00007300ff0677ac */ /* 0x000e6c0008000a00 */
[----:B------:R-:W2:Y:S01]  /*0030*/  LDC.64 R2, c[0x0][0x380] ;  /* 0x0000e000ff027b82 */ /* 0x000ea20000000a00 */
[----:B------:R-:W0:Y:S01]  /*0040*/  S2R R7, SR_CTAID.Y ;  /* 0x0000000000077919 */ /* 0x000e220000002600 */
[----:B------:R-:W3:Y:S01]  /*0050*/  LDCU.64 UR4, c[0x0][0x358] ;  /* 0x00006b00ff0477ac */ /* 0x000ee20008000a00 */
[----:B------:R-:W4:Y:S05]  /*0060*/  S2R R11, SR_TID.X ;  /* 0x00000000000b7919 */ /* 0x000f2a0000002100 */
[----:B------:R-:W5:Y:S01]  /*0070*/  LDC.64 R4, c[0x0][0x388] ;  /* 0x0000e200ff047b82 */ /* 0x000f620000000a00 */
[----:B------:R-:W4:Y:S01]  /*0080*/  S2R R0, SR_CTAID.X ;  /* 0x0000000000007919 */ /* 0x000f220000002500 */
[----:B0-----:R-:W-:-:S04]  /*0090*/  LEA R7, R7, R13, 0x5 ;  /* 0x0000000d07077211 */ /* 0x001fc800078e28ff */
[----:B-1----:R-:W-:Y:S02]  /*00a0*/  ISETP.GE.AND P0, PT, R7, UR6, PT ;  /* 0x0000000607007c0c */ /* 0x002fe4000bf06270 */
[----:B----4-:R-:W-:-:S04]  /*00b0*/  LEA R0, R0, R11, 0x5 ;  /* 0x0000000b00007211 */ /* 0x010fc800078e28ff */
[----:B------:R-:W-:-:S13]  /*00c0*/  ISETP.LT.AND P0, PT, R0, UR7, !P0 ;  /* 0x0000000700007c0c */ /* 0x000fda000c701270 */
[----:B------:R-:W-:-:S04]  /*00d0*/  @P0 IMAD R9, R7, UR7, R0 ;  /* 0x0000000707090c24 */ /* 0x000fc8000f8e0200 */
[----:B--2---:R-:W-:-:S04]  /*00e0*/  @P0 IMAD.WIDE R2, R9, 0x4, R2 ;  /* 0x0000000409020825 */ /* 0x004fc800078e0202 */
[----:B-----5:R-:W-:Y:S02]  /*00f0*/  @P0 IMAD.WIDE R4, R9, 0x4, R4 ;  /* 0x0000000409040825 */ /* 0x020fe400078e0204 */
[----:B---3--:R-:W2:Y:S04]  /*0100*/  @P0 LDG.E R3, desc[UR4][R2.64] ;  /* 0x0000000402030981 */ /* 0x008ea8000c1e1900 */
[----:B------:R-:W3:Y:S01]  /*0110*/  @P0 LDG.E R5, desc[UR4][R4.64] ;  /* 0x0000000404050981 */ /* 0x000ee2000c1e1900 */
[----:B------:R-:W-:Y:S01]  /*0120*/  MOV R6, 0x400 ;  /* 0x0000040000067802 */ /* 0x000fe20000000f00 */
[----:B------:R-:W0:Y:S03]  /*0130*/  S2R R9, SR_CgaCtaId ;  /* 0x0000000000097919 */ /* 0x000e260000008800 */
[----:B------:R-:W-:-:S02]  /*0140*/  IADD3 R8, PT, PT, R6, 0x1080, RZ ;  /* 0x0000108006087810 */ /* 0x000fc40007ffe0ff */
[C---:B0-----:R-:W-:Y:S02]  /*0150*/  LEA R6, R9.reuse, R6, 0x18 ;  /* 0x0000000609067211 */ /* 0x041fe400078ec0ff */
[----:B------:R-:W-:-:S03]  /*0160*/  LEA R8, R9, R8, 0x18 ;  /* 0x0000000809087211 */ /* 0x000fc600078ec0ff */
[C---:B------:R-:W-:Y:S02]  /*0170*/  IMAD R6, R13.reuse, 0x84, R6 ;  /* 0x000000840d067824 */ /* 0x040fe400078e0206 */
[----:B------:R-:W-:Y:S02]  /*0180*/  IMAD R8, R13, 0x84, R8 ;  /* 0x000000840d087824 */ /* 0x000fe400078e0208 */
[----:B------:R-:W-:-:S03]  /*0190*/  IMAD R6, R11, 0x4, R6 ;  /* 0x000000040b067824 */ /* 0x000fc600078e0206 */
[----:B------:R-:W-:Y:S02]  /*01a0*/  LEA R8, R11, R8, 0x2 ;  /* 0x000000080b087211 */ /* 0x000fe400078e10ff */
[----:B--2---:R0:W-:Y:S04]  /*01b0*/  @P0 STS [R6], R3 ;  /* 0x0000000306000388 */ /* 0x0041e80000000800 */
[----:B---3--:R0:W-:Y:S01]  /*01c0*/  @P0 STS [R8], R5 ;  /* 0x0000000508000388 */ /* 0x0081e20000000800 */
[----:B------:R-:W-:Y:S06]  /*01d0*/  BAR.SYNC.DEFER_BLOCKING 0x0 ;  /* 0x0000000000007b1d */ /* 0x000fec0000010000 */
[----:B------:R-:W-:Y:S05]  /*01e0*/  @!P0 EXIT ;  /* 0x000000000000894d */ /* 0x000fea0003800000 */
[----:B0-----:R-:W-:Y:S01]  /*01f0*/  LDS R6, [R6] ;  /* 0x0000000006067984 */ /* 0x001fe20000000800 */
[----:B------:R-:W0:Y:S01]  /*0200*/  LDC.64 R2, c[0x0][0x390] ;  /* 0x0000e400ff027b82 */ /* 0x000e220000000a00 */
[----:B------:R-:W-:Y:S02]  /*0210*/  IMAD R7, R7, UR7, R0 ;  /* 0x0000000707077c24 */ /* 0x000fe4000f8e0200 */
[----:B------:R-:W1:Y:S02]  /*0220*/  LDS R5, [R8] ;  /* 0x0000000008057984 */ /* 0x000e640000000800 */
[----:B0-----:R-:W-:-:S04]  /*0230*/  IMAD.WIDE R2, R7, 0x4, R2 ;  /* 0x0000000407027825 */ /* 0x001fc800078e0202 */
[----:B-1----:R-:W-:-:S05]  /*0240*/  IMAD.IADD R5, R6, 0x1, R5 ;  /* 0x0000000106057824 */ /* 0x002fca00078e0205 */
[----:B------:R-:W-:Y:S01]  /*0250*/  STG.E desc[UR4][R2.64], R5 ;  /* 0x0000000502007986 */ /* 0x000fe2000c101904 */
[----:B------:R-:W-:Y:S05]  /*0260*/  EXIT ;  /* 0x000000000000794d */ /* 0x000fea0003800000 */
.L_x_1:
        /* <DEDUP_REMOVED lines=9> */
.L_x_6:


//--------------------- .text._Z28kernel_matrix_multiplicationPiS_S_iii --------------------------
	.section	.text._Z28kernel_matrix_multiplicationPiS_S_iii,"ax",@progbits
	.align	128
        .global         _Z28kernel_matrix_multiplicationPiS_S_iii
        .type           _Z28kernel_matrix_multiplicationPiS_S_iii,@function
        .size           _Z28kernel_matrix_multiplicationPiS_S_iii,(.L_x_7 - _Z28kernel_matrix_multiplicationPiS_S_iii)
        .other          _Z28kernel_matrix_multiplicationPiS_S_iii,@"STO_CUDA_ENTRY STV_DEFAULT"
_Z28kernel_matrix_multiplicationPiS_S_iii:
.text._Z28kernel_matrix_multiplicationPiS_S_iii:
[----:B------:R-:W-:Y:S01]  /*0000*/  LDC R1, c[0x0][0x37c] ;  /* 0x0000df00ff017b82 */ /* 0x000fe20000000800 */
[----:B------:R-:W0:Y:S01]  /*0010*/  S2R R16, SR_TID.Y ;  /* 0x0000000000107919 */ /* 0x000e220000002200 */
[----:B------:R-:W1:Y:S01]  /*0020*/  LDCU UR10, c[0x0][0x39c] ;  /* 0x00007380ff0a77ac */ /* 0x000e620008000800 */
[----:B------:R-:W-:Y:S01]  /*0030*/  HFMA2 R23, -RZ, RZ, 0, 0 ;  /* 0x00000000ff177431 */ /* 0x000fe200000001ff */
[----:B------:R-:W0:Y:S01]  /*0040*/  S2R R3, SR_CTAID.Y ;  /* 0x0000000000037919 */ /* 0x000e220000002600 */
[----:B------:R-:W2:Y:S01]  /*0050*/  LDCU UR14, c[0x0][0x3a0] ;  /* 0x00007400ff0e77ac */ /* 0x000ea20008000800 */
[----:B------:R-:W3:Y:S01]  /*0060*/  S2R R17, SR_TID.X ;  /* 0x0000000000117919 */ /* 0x000ee20000002100 */
[----:B------:R-:W4:Y:S01]  /*0070*/  LDCU.64 UR8, c[0x0][0x358] ;  /* 0x00006b00ff0877ac */ /* 0x000f220008000a00 */
[----:B------:R-:W3:Y:S01]  /*0080*/  S2R R2, SR_CTAID.X ;  /* 0x0000000000027919 */ /* 0x000ee20000002500 */
[----:B-1----:R-:W-:Y:S01]  /*0090*/  UISETP.GE.AND UP0, UPT, UR10, 0x1, UPT ;  /* 0x000000010a00788c */ /* 0x002fe2000bf06270 */
[----:B0-----:R-:W-:-:S02]  /*00a0*/  LEA R18, R3, R16, 0x5 ;  /* 0x0000001003127211 */ /* 0x001fc400078e28ff */
[----:B---3--:R-:W-:-:S06]  /*00b0*/  LEA R19, R2, R17, 0x5 ;  /* 0x0000001102137211 */ /* 0x008fcc00078e28ff */
[----:B--2-4-:R-:W-:Y:S05]  /*00c0*/  BRA.U !UP0, `(.L_x_2) ;  /* 0x0000000508c87547 */ /* 0x014fea000b800000 */
[----:B------:R-:W0:Y:S01]  /*00d0*/  S2UR UR7, SR_CgaCtaId ;  /* 0x00000000000779c3 */ /* 0x000e220000008800 */
[----:B------:R-:W1:Y:S01]  /*00e0*/  LDCU UR11, c[0x0][0x3a0] ;  /* 0x00007400ff0b77ac */ /* 0x000e620008000800 */
[----:B------:R-:W-:Y:S01]  /*00f0*/  MOV R23, RZ ;  /* 0x000000ff00177202 */ /* 0x000fe20000000f00 */
[----:B------:R-:W-:Y:S01]  /*0100*/  IMAD R6, R18, UR10, R17 ;  /* 0x0000000a12067c24 */ /* 0x000fe2000f8e0211 */
[----:B------:R-:W-:Y:S01]  /*0110*/  UMOV UR5, 0x400 ;  /* 0x0000040000057882 */ /* 0x000fe20000000000 */
[----:B------:R-:W-:-:S03]  /*0120*/  UIADD3 UR4, UPT, UPT, UR10, 0x1f, URZ ;  /* 0x0000001f0a047890 */ /* 0x000fc6000fffe0ff */
[----:B------:R-:W2:Y:S01]  /*0130*/  LDC R0, c[0x0][0x3a0] ;  /* 0x0000e800ff007b82 */ /* 0x000ea20000000800 */
[----:B------:R-:W-:Y:S02]  /*0140*/  UIADD3 UR6, UPT, UPT, UR5, 0x1000, URZ ;  /* 0x0000100005067890 */ /* 0x000fe4000fffe0ff */
[----:B------:R-:W-:Y:S01]  /*0150*/  USHF.R.U32.HI UR4, URZ, 0x5, UR4 ;  /* 0x00000005ff047899 */ /* 0x000fe20008011604 */
[----:B------:R-:W3:Y:S04]  /*0160*/  LDCU.64 UR12, c[0x0][0x398] ;  /* 0x00007300ff0c77ac */ /* 0x000ee80008000a00 */
[----:B------:R-:W4:Y:S01]  /*0170*/  LDC.64 R20, c[0x0][0x380] ;  /* 0x0000e000ff147b82 */ /* 0x000f220000000a00 */
[----:B------:R-:W-:Y:S01]  /*0180*/  UIADD3 UR4, UPT, UPT, -UR4, URZ, URZ ;  /* 0x000000ff04047290 */ /* 0x000fe2000fffe1ff */
[----:B-1----:R-:W-:Y:S01]  /*0190*/  IMAD R7, R16, UR11, R17 ;  /* 0x0000000b10077c24 */ /* 0x002fe2000f8e0211 */
[----:B0-----:R-:W-:-:S04]  /*01a0*/  ULEA UR5, UR7, UR5, 0x18 ;  /* 0x0000000507057291 */ /* 0x001fc8000f8ec0ff */
[----:B------:R-:W-:Y:S01]  /*01b0*/  LEA R7, R2, R7, 0x5 ;  /* 0x0000000702077211 */ /* 0x000fe200078e28ff */
[----:B------:R-:W-:Y:S01]  /*01c0*/  ULEA UR6, UR7, UR6, 0x18 ;  /* 0x0000000607067291 */ /* 0x000fe2000f8ec0ff */
[----:B------:R-:W-:-:S05]  /*01d0*/  LEA R5, R16, UR5, 0x7 ;  /* 0x0000000510057c11 */ /* 0x000fca000f8e38ff */
[C---:B------:R-:W-:Y:S02]  /*01e0*/  LEA R3, R17.reuse, UR6, 0x2 ;  /* 0x0000000611037c11 */ /* 0x040fe4000f8e10ff */
[----:B------:R-:W-:Y:S02]  /*01f0*/  LEA R4, R17, R5, 0x2 ;  /* 0x0000000511047211 */ /* 0x000fe400078e10ff */
[----:B---3--:R-:W-:-:S07]  /*0200*/  LEA R2, R16, R3, 0x7 ;  /* 0x0000000310027211 */ /* 0x008fce00078e38ff */
.L_x_3:
[----:B------:R-:W-:Y:S01]  /*0210*/  ISETP.GE.AND P0, PT, R16, UR13, PT ;  /* 0x0000000d10007c0c */ /* 0x000fe2000bf06270 */
[----:B------:R-:W-:Y:S01]  /*0220*/  HFMA2 R29, -RZ, RZ, 0, 0 ;  /* 0x00000000ff1d7431 */ /* 0x000fe200000001ff */
[----:B------:R-:W-:Y:S01]  /*0230*/  ISETP.GE.AND P1, PT, R17, UR13, PT ;  /* 0x0000000d11007c0c */ /* 0x000fe2000bf26270 */
[----:B----4-:R-:W-:Y:S01]  /*0240*/  IMAD.WIDE R8, R6, 0x4, R20 ;  /* 0x0000000406087825 */ /* 0x010fe200078e0214 */
[----:B--2---:R-:W-:Y:S02]  /*0250*/  ISETP.GE.OR P0, PT, R19, R0, P0 ;  /* 0x000000001300720c */ /* 0x004fe40000706670 */
[----:B------:R-:W-:Y:S02]  /*0260*/  ISETP.GE.OR P1, PT, R18, UR12, P1 ;  /* 0x0000000c12007c0c */ /* 0x000fe40008f26670 */
[----:B------:R-:W-:-:S09]  /*0270*/  MOV R27, RZ ;  /* 0x000000ff001b7202 */ /* 0x000fd20000000f00 */
[----:B------:R-:W0:Y:S02]  /*0280*/  @!P0 LDC.64 R10, c[0x0][0x388] ;  /* 0x0000e200ff0a8b82 */ /* 0x000e240000000a00 */
[----:B------:R-:W2:Y:S01]  /*0290*/  @!P1 LDG.E R27, desc[UR8][R8.64] ;  /* 0x00000008081b9981 */ /* 0x000ea2000c1e1900 */
[----:B0-----:R-:W-:-:S05]  /*02a0*/  @!P0 IMAD.WIDE R10, R7, 0x4, R10 ;  /* 0x00000004070a8825 */ /* 0x001fca00078e020a */
[----:B------:R-:W3:Y:S04]  /*02b0*/  @!P0 LDG.E R29, desc[UR8][R10.64] ;  /* 0x000000080a1d8981 */ /* 0x000ee8000c1e1900 */
[----:B--2---:R-:W-:Y:S04]  /*02c0*/  STS [R4], R27 ;  /* 0x0000001b04007388 */ /* 0x004fe80000000800 */
[----:B---3--:R-:W-:Y:S01]  /*02d0*/  STS [R2], R29 ;  /* 0x0000001d02007388 */ /* 0x008fe20000000800 */
[----:B------:R-:W-:Y:S06]  /*02e0*/  BAR.SYNC.DEFER_BLOCKING 0x0 ;  /* 0x0000000000007b1d */ /* 0x000fec0000010000 */
[----:B------:R-:W-:Y:S04]  /*02f0*/  LDS R22, [R3] ;  /* 0x0000000003167984 */ /* 0x000fe80000000800 */
[----:B------:R-:W0:Y:S04]  /*0300*/  LDS.128 R12, [R5] ;  /* 0x00000000050c7984 */ /* 0x000e280000000c00 */
[----:B------:R-:W1:Y:S04]  /*0310*/  LDS R26, [R3+0x80] ;  /* 0x00008000031a7984 */ /* 0x000e680000000800 */
[----:B------:R-:W2:Y:S04]  /*0320*/  LDS R25, [R3+0x100] ;  /* 0x0001000003197984 */ /* 0x000ea80000000800 */
[----:B------:R-:W3:Y:S04]  /*0330*/  LDS R24, [R3+0x180] ;  /* 0x0001800003187984 */ /* 0x000ee80000000800 */
[----:B------:R-:W-:Y:S04]  /*0340*/  LDS.128 R8, [R5+0x10] ;  /* 0x0000100005087984 */ /* 0x000fe80000000c00 */
[----:B------:R-:W-:Y:S01]  /*0350*/  LDS R27, [R3+0xc00] ;  /* 0x000c0000031b7984 */ /* 0x000fe20000000800 */
[----:B0-----:R-:W-:-:S03]  /*0360*/  IMAD R12, R12, R22, R23 ;  /* 0x000000160c0c7224 */ /* 0x001fc600078e0217 */
[----:B------:R-:W0:Y:S01]  /*0370*/  LDS R23, [R3+0x200] ;  /* 0x0002000003177984 */ /* 0x000e220000000800 */
[----:B-1----:R-:W-:-:S03]  /*0380*/  IMAD R12, R26, R13, R12 ;  /* 0x0000000d1a0c7224 */ /* 0x002fc600078e020c */
[----:B------:R-:W1:Y:S01]  /*0390*/  LDS R22, [R3+0x280] ;  /* 0x0002800003167984 */ /* 0x000e620000000800 */
[----:B--2---:R-:W-:-:S03]  /*03a0*/  IMAD R12, R25, R14, R12 ;  /* 0x0000000e190c7224 */ /* 0x004fc600078e020c */
[----:B------:R-:W2:Y:S01]  /*03b0*/  LDS R25, [R3+0x300] ;  /* 0x0003000003197984 */ /* 0x000ea20000000800 */
[----:B---3--:R-:W-:-:S03]  /*03c0*/  IMAD R12, R24, R15, R12 ;  /* 0x0000000f180c7224 */ /* 0x008fc600078e020c */
[----:B------:R-:W3:Y:S04]  /*03d0*/  LDS R24, [R3+0x380] ;  /* 0x0003800003187984 */ /* 0x000ee80000000800 */
[----:B------:R-:W-:Y:S01]  /*03e0*/  LDS R26, [R3+0xb80] ;  /* 0x000b8000031a7984 */ /* 0x000fe20000000800 */
[----:B0-----:R-:W-:-:S03]  /*03f0*/  IMAD R8, R8, R23, R12 ;  /* 0x0000001708087224 */ /* 0x001fc600078e020c */
[----:B------:R-:W-:Y:S04]  /*0400*/  LDS R23, [R3+0x400] ;  /* 0x0004000003177984 */ /* 0x000fe80000000800 */
[----:B------:R-:W0:Y:S01]  /*0410*/  LDS.128 R12, [R5+0x20] ;  /* 0x00002000050c7984 */ /* 0x000e220000000c00 */
[----:B-1----:R-:W-:-:S03]  /*0420*/  IMAD R8, R22, R9, R8 ;  /* 0x0000000916087224 */ /* 0x002fc600078e0208 */
[----:B------:R-:W1:Y:S01]  /*0430*/  LDS R22, [R3+0x480] ;  /* 0x0004800003167984 */ /* 0x000e620000000800 */
[----:B--2---:R-:W-:-:S03]  /*0440*/  IMAD R8, R25, R10, R8 ;  /* 0x0000000a19087224 */ /* 0x004fc600078e0208 */
[----:B------:R-:W2:Y:S01]  /*0450*/  LDS R25, [R3+0x500] ;  /* 0x0005000003197984 */ /* 0x000ea20000000800 */
[----:B---3--:R-:W-:-:S03]  /*0460*/  IMAD R8, R24, R11, R8 ;  /* 0x0000000b18087224 */ /* 0x008fc600078e0208 */
[----:B------:R-:W3:Y:S01]  /*0470*/  LDS R24, [R3+0x580] ;  /* 0x0005800003187984 */ /* 0x000ee20000000800 */
        /* <DEDUP_REMOVED lines=26> */
[----:B------:R-:W-:Y:S01]  /*0620*/  LDS R24, [R3+0xc80] ;  /* 0x000c800003187984 */ /* 0x000fe20000000800 */
[----:B0-----:R-:W-:-:S03]  /*0630*/  IMAD R8, R8, R23, R12 ;  /* 0x0000001708087224 */ /* 0x001fc600078e020c */
[----:B------:R-:W0:Y:S01]  /*0640*/  LDS.128 R12, [R5+0x60] ;  /* 0x00006000050c7984 */ /* 0x000e220000000c00 */
[----:B-1----:R-:W-:-:S03]  /*0650*/  IMAD R8, R22, R9, R8 ;  /* 0x0000000916087224 */ /* 0x002fc600078e0208 */
[----:B------:R-:W1:Y:S01]  /*0660*/  LDS R23, [R3+0xd00] ;  /* 0x000d000003177984 */ /* 0x000e620000000800 */
[----:B--2---:R-:W-:-:S03]  /*0670*/  IMAD R8, R25, R10, R8 ;  /* 0x0000000a19087224 */ /* 0x004fc600078e0208 */
[----:B------:R-:W2:Y:S01]  /*0680*/  LDS R22, [R3+0xd80] ;  /* 0x000d800003167984 */ /* 0x000ea20000000800 */
[----:B------:R-:W-:-:S03]  /*0690*/  IMAD R8, R26, R11, R8 ;  /* 0x0000000b1a087224 */ /* 0x000fc600078e0208 */
[----:B------:R-:W-:Y:S04]  /*06a0*/  LDS R25, [R3+0xe00] ;  /* 0x000e000003197984 */ /* 0x000fe80000000800 */
[----:B------:R-:W-:Y:S01]  /*06b0*/  LDS R26, [R3+0xe80] ;  /* 0x000e8000031a7984 */ /* 0x000fe20000000800 */
[----:B0-----:R-:W-:-:S03]  /*06c0*/  IMAD R12, R12, R27, R8 ;  /* 0x0000001b0c0c7224 */ /* 0x001fc600078e0208 */
[----:B------:R-:W0:Y:S01]  /*06d0*/  LDS.128 R8, [R5+0x70] ;  /* 0x0000700005087984 */ /* 0x000e220000000c00 */
[----:B------:R-:W-:-:S03]  /*06e0*/  IMAD R24, R24, R13, R12 ;  /* 0x0000000d18187224 */ /* 0x000fc600078e020c */
[----:B------:R-:W3:Y:S04]  /*06f0*/  LDS R13, [R3+0xf00] ;  /* 0x000f0000030d7984 */ /* 0x000ee80000000800 */
[----:B------:R-:W4:Y:S01]  /*0700*/  LDS R12, [R3+0xf80] ;  /* 0x000f8000030c7984 */ /* 0x000f220000000800 */
[----:B-1----:R-:W-:Y:S01]  /*0710*/  IMAD R14, R23, R14, R24 ;  /* 0x0000000e170e7224 */ /* 0x002fe200078e0218 */
[----:B------:R-:W-:-:S03]  /*0720*/  UIADD3 UR4, UPT, UPT, UR4, 0x1, URZ ;  /* 0x0000000104047890 */ /* 0x000fc6000fffe0ff */
[----:B--2---:R-:W-:Y:S01]  /*0730*/  IMAD R14, R22, R15, R14 ;  /* 0x0000000f160e7224 */ /* 0x004fe200078e020e */
[----:B------:R-:W-:Y:S01]  /*0740*/  UISETP.NE.AND UP0, UPT, UR4, URZ, UPT ;  /* 0x000000ff0400728c */ /* 0x000fe2000bf05270 */
[----:B------:R-:W-:Y:S02]  /*0750*/  IADD3 R16, PT, PT, R16, 0x20, RZ ;  /* 0x0000002010107810 */ /* 0x000fe40007ffe0ff */
[----:B------:R-:W-:Y:S02]  /*0760*/  IADD3 R6, PT, PT, R6, 0x20, RZ ;  /* 0x0000002006067810 */ /* 0x000fe40007ffe0ff */
[----:B------:R-:W-:Y:S02]  /*0770*/  IADD3 R17, PT, PT, R17, 0x20, RZ ;  /* 0x0000002011117810 */ /* 0x000fe40007ffe0ff */
[----:B------:R-:W-:Y:S01]  /*0780*/  LEA R7, R0, R7, 0x5 ;  /* 0x0000000700077211 */ /* 0x000fe200078e28ff */
[----:B0-----:R-:W-:-:S04]  /*0790*/  IMAD R8, R8, R25, R14 ;  /* 0x0000001908087224 */ /* 0x001fc800078e020e */
[----:B------:R-:W-:-:S04]  /*07a0*/  IMAD R8, R26, R9, R8 ;  /* 0x000000091a087224 */ /* 0x000fc800078e0208 */
[----:B---3--:R-:W-:-:S04]  /*07b0*/  IMAD R8, R13, R10, R8 ;  /* 0x0000000a0d087224 */ /* 0x008fc800078e0208 */
[----:B----4-:R-:W-:Y:S01]  /*07c0*/  IMAD R23, R12, R11, R8 ;  /* 0x0000000b0c177224 */ /* 0x010fe200078e0208 */
[----:B------:R-:W-:Y:S06]  /*07d0*/  BAR.SYNC.DEFER_BLOCKING 0x0 ;  /* 0x0000000000007b1d */ /* 0x000fec0000010000 */
[----:B------:R-:W-:Y:S05]  /*07e0*/  BRA.U UP0, `(.L_x_3) ;  /* 0xfffffff900887547 */ /* 0x000fea000b83ffff */
.L_x_2:
[----:B------:R-:W0:Y:S01]  /*07f0*/  LDCU UR4, c[0x0][0x398] ;  /* 0x00007300ff0477ac */ /* 0x000e220008000800 */
[----:B------:R-:W-:-:S04]  /*0800*/  ISETP.GE.AND P0, PT, R19, UR14, PT ;  /* 0x0000000e13007c0c */ /* 0x000fc8000bf06270 */
[----:B0-----:R-:W-:-:S13]  /*0810*/  ISETP.GE.OR P0, PT, R18, UR4, P0 ;  /* 0x0000000412007c0c */ /* 0x001fda0008706670 */
[----:B------:R-:W-:Y:S05]  /*0820*/  @P0 EXIT ;  /* 0x000000000000094d */ /* 0x000fea0003800000 */
[----:B------:R-:W0:Y:S01]  /*0830*/  LDC.64 R2, c[0x0][0x390] ;  /* 0x0000e400ff027b82 */ /* 0x000e220000000a00 */
[----:B------:R-:W-:-:S04]  /*0840*/  IMAD R19, R18, UR14, R19 ;  /* 0x0000000e12137c24 */ /* 0x000fc8000f8e0213 */
[----:B0-----:R-:W-:-:S05]  /*0850*/  IMAD.WIDE R2, R19, 0x4, R2 ;  /* 0x0000000413027825 */ /* 0x001fca00078e0202 */
[----:B------:R-:W-:Y:S01]  /*0860*/  STG.E desc[UR8][R2.64], R23 ;  /* 0x0000001702007986 */ /* 0x000fe2000c101908 */
[----:B------:R-:W-:Y:S05]  /*0870*/  EXIT ;  /* 0x000000000000794d */ /* 0x000fea0003800000 */
.L_x_4:
        /* <DEDUP_REMOVED lines=16> */
.L_x_7:


//--------------------- .nv.shared._Z23kernel_matrix_transposePiS_ii --------------------------
	.section	.nv.shared._Z23kernel_matrix_transposePiS_ii,"aw",@nobits
	.sectionflags	@""
	.align	4
.nv.shared._Z23kernel_matrix_transposePiS_ii:
	.zero		5248


//--------------------- .nv.shared.reserved.0     --------------------------
	.section	.nv.shared.reserved.0,"aw",@nobits
	.weak		__nv_reservedSMEM_offset_0_alias
	.size		__nv_reservedSMEM_offset_0_alias, 0, 64
	.other		__nv_reservedSMEM_offset_0_alias,@"STO_CUDA_RESERVED_SHARED STV_DEFAULT"
__nv_reservedSMEM_offset_0_alias:
	.zero		0
	.zero		64


//--------------------- .nv.shared._Z22kernel_matrix_additionPiS_S_ii --------------------------
	.section	.nv.shared._Z22kernel_matrix_additionPiS_S_ii,"aw",@nobits
	.sectionflags	@""
	.align	4
.nv.shared._Z22kernel_matrix_additionPiS_S_ii:
	.zero		9472


//--------------------- .nv.shared._Z28kernel_matrix_multiplicationPiS_S_iii --------------------------
	.section	.nv.shared._Z28kernel_matrix_multiplicationPiS_S_iii,"aw",@nobits
	.sectionflags	@""
	.align	4
.nv.shared._Z28kernel_matrix_multiplicationPiS_S_iii:
	.zero		9216


//--------------------- .nv.constant0._Z23kernel_matrix_transposePiS_ii --------------------------
	.section	.nv.constant0._Z23kernel_matrix_transposePiS_ii,"a",@progbits
	.sectionflags	@""
	.align	4
.nv.constant0._Z23kernel_matrix_transposePiS_ii:
	.zero		920


//--------------------- .nv.constant0._Z22kernel_matrix_additionPiS_S_ii --------------------------
	.section	.nv.constant0._Z22kernel_matrix_additionPiS_S_ii,"a",@progbits
	.sectionflags	@""
	.align	4
.nv.constant0._Z22kernel_matrix_additionPiS_S_ii:
	.zero		928


//--------------------- .nv.constant0._Z28kernel_matrix_multiplicationPiS_S_iii --------------------------
	.section	.nv.constant0._Z28kernel_matrix_multiplicationPiS_S_iii,"a",@progbits
	.sectionflags	@""
	.align	4
.nv.constant0._Z28kernel_matrix_multiplicationPiS_S_iii:
	.zero		932


//--------------------- SYMBOLS --------------------------

	.type		.nv.reservedSmem.offset0,@object
	.size		.nv.reservedSmem.offset0,0x4
	.type		.nv.reservedSmem.cap,@object
	.size		.nv.reservedSmem.cap,0x4
